//
// Generated by NVIDIA NVVM Compiler
//
// Compiler Build ID: CL-36424714
// Cuda compilation tools, release 13.0, V13.0.88
// Based on NVVM 20.0.0
//

.version 9.0
.target sm_100
.address_size 64

	// .globl	_Z14sumArrayKernelPiPxi
.extern .shared .align 16 .b8 shared_data[];

.visible .entry _Z14sumArrayKernelPiPxi(
	.param .u64 .ptr .align 1 _Z14sumArrayKernelPiPxi_param_0,
	.param .u64 .ptr .align 1 _Z14sumArrayKernelPiPxi_param_1,
	.param .u32 _Z14sumArrayKernelPiPxi_param_2
)
{
	.reg .pred 	%p<6>;
	.reg .b32 	%r<14>;
	.reg .b64 	%rd<17>;

	ld.param.u64 	%rd3, [_Z14sumArrayKernelPiPxi_param_0];
	ld.param.u64 	%rd4, [_Z14sumArrayKernelPiPxi_param_1];
	ld.param.u32 	%r8, [_Z14sumArrayKernelPiPxi_param_2];
	mov.u32 	%r1, %tid.x;
	mov.u32 	%r2, %ctaid.x;
	mov.u32 	%r13, %ntid.x;
	mad.lo.s32 	%r4, %r2, %r13, %r1;
	setp.ge.s32 	%p1, %r4, %r8;
	mov.b64 	%rd16, 0;
	@%p1 bra 	$L__BB0_2;
	cvta.to.global.u64 	%rd6, %rd3;
	mul.wide.s32 	%rd7, %r4, 4;
	add.s64 	%rd8, %rd6, %rd7;
	ld.global.s32 	%rd16, [%rd8];
$L__BB0_2:
	shl.b32 	%r9, %r1, 3;
	mov.u32 	%r10, shared_data;
	add.s32 	%r5, %r10, %r9;
	st.shared.u64 	[%r5], %rd16;
	bar.sync 	0;
	setp.lt.u32 	%p2, %r13, 2;
	@%p2 bra 	$L__BB0_6;
$L__BB0_3:
	shr.u32 	%r7, %r13, 1;
	setp.ge.u32 	%p3, %r1, %r7;
	@%p3 bra 	$L__BB0_5;
	shl.b32 	%r11, %r7, 3;
	add.s32 	%r12, %r5, %r11;
	ld.shared.u64 	%rd9, [%r12];
	ld.shared.u64 	%rd10, [%r5];
	add.s64 	%rd11, %rd10, %rd9;
	st.shared.u64 	[%r5], %rd11;
$L__BB0_5:
	bar.sync 	0;
	setp.gt.u32 	%p4, %r13, 3;
	mov.u32 	%r13, %r7;
	@%p4 bra 	$L__BB0_3;
$L__BB0_6:
	setp.ne.s32 	%p5, %r1, 0;
	@%p5 bra 	$L__BB0_8;
	ld.shared.u64 	%rd12, [shared_data];
	cvta.to.global.u64 	%rd13, %rd4;
	mul.wide.u32 	%rd14, %r2, 8;
	add.s64 	%rd15, %rd13, %rd14;
	st.global.u64 	[%rd15], %rd12;
$L__BB0_8:
	ret;

}


// ===== COMPILED SASS (sm_100) =====

	.target	sm_100

	.elftype	@"ET_EXEC"


//--------------------- .note.nv.tkinfo           --------------------------
	.section	.note.nv.tkinfo,"",@"SHT_NOTE"
	.sectionflags	@"SHF_NOTE_NV_TKINFO"
	.tkinfo
        /*0018*/ 	.word	0x00000002
        /*0030*/ 	.string	""
        /*0030*/ 	.string	"ptxas"
        /*0030*/ 	.string	"Cuda compilation tools, release 13.0, V13.0.88"
        /*0030*/ 	.string	"Build cuda_13.0.r13.0/compiler.36424714_0"
        /*0030*/ 	.string	"-arch sm_100 -m 64 "



//--------------------- .note.nv.cuinfo           --------------------------
	.section	.note.nv.cuinfo,"",@"SHT_NOTE"
	.sectionflags	@"SHF_NOTE_NV_CUINFO"
        /*0018*/ 	.short	0x0002
        /*001a*/ 	.short	0x0064
        /*001c*/ 	.short	0x0082
	.zero		2


//--------------------- .nv.info                  --------------------------
	.section	.nv.info,"",@"SHT_CUDA_INFO"
	.align	4


	//----- nvinfo : EIATTR_REGCOUNT
	.align		4
        /*0000*/ 	.byte	0x04, 0x2f
        /*0002*/ 	.short	(.L_1 - .L_0)
	.align		4
.L_0:
        /*0004*/ 	.word	index@(_Z14sumArrayKernelPiPxi)
        /*0008*/ 	.word	0x0000000d


	//----- nvinfo : EIATTR_FRAME_SIZE
	.align		4
.L_1:
        /*000c*/ 	.byte	0x04, 0x11
        /*000e*/ 	.short	(.L_3 - .L_2)
	.align		4
.L_2:
        /*0010*/ 	.word	index@(_Z14sumArrayKernelPiPxi)
        /*0014*/ 	.word	0x00000000


	//----- nvinfo : EIATTR_MIN_STACK_SIZE
	.align		4
.L_3:
        /*0018*/ 	.byte	0x04, 0x12
        /*001a*/ 	.short	(.L_5 - .L_4)
	.align		4
.L_4:
        /*001c*/ 	.word	index@(_Z14sumArrayKernelPiPxi)
        /*0020*/ 	.word	0x00000000
.L_5:


//--------------------- .nv.compat                --------------------------
	.section	.nv.compat,"",@"SHT_CUDA_COMPAT_INFO"
	.align	4
        /*0000*/ 	.byte	0x02, 0x09, 0x00, 0x00, 0x02, 0x02, 0x01, 0x00, 0x02, 0x05, 0x05, 0x00, 0x03, 0x07, 0x01, 0x01
        /*0010*/ 	.byte	0x02, 0x03, 0x00, 0x00, 0x02, 0x06, 0x01, 0x00, 0x04, 0x0b, 0x08, 0x00, 0x09, 0x00, 0x00, 0x00
        /*0020*/ 	.byte	0x00, 0x00, 0x00, 0x00


//--------------------- .nv.info._Z14sumArrayKernelPiPxi --------------------------
	.section	.nv.info._Z14sumArrayKernelPiPxi,"",@"SHT_CUDA_INFO"
	.sectionflags	@""
	.align	4


	//----- nvinfo : EIATTR_CUDA_API_VERSION
	.align		4
        /*0000*/ 	.byte	0x04, 0x37
        /*0002*/ 	.short	(.L_7 - .L_6)
.L_6:
        /*0004*/ 	.word	0x00000082


	//----- nvinfo : EIATTR_KPARAM_INFO
	.align		4
.L_7:
        /*0008*/ 	.byte	0x04, 0x17
        /*000a*/ 	.short	(.L_9 - .L_8)
.L_8:
        /*000c*/ 	.word	0x00000000
        /*0010*/ 	.short	0x0002
        /*0012*/ 	.short	0x0010
        /*0014*/ 	.byte	0x00, 0xf0, 0x11, 0x00


	//----- nvinfo : EIATTR_KPARAM_INFO
	.align		4
.L_9:
        /*0018*/ 	.byte	0x04, 0x17
        /*001a*/ 	.short	(.L_11 - .L_10)
.L_10:
        /*001c*/ 	.word	0x00000000
        /*0020*/ 	.short	0x0001
        /*0022*/ 	.short	0x0008
        /*0024*/ 	.byte	0x00, 0xf5, 0x21, 0x00


	//----- nvinfo : EIATTR_KPARAM_INFO
	.align		4
.L_11:
        /*0028*/ 	.byte	0x04, 0x17
        /*002a*/ 	.short	(.L_13 - .L_12)
.L_12:
        /*002c*/ 	.word	0x00000000
        /*0030*/ 	.short	0x0000
        /*0032*/ 	.short	0x0000
        /*0034*/ 	.byte	0x00, 0xf5, 0x21, 0x00


	//----- nvinfo : EIATTR_SPARSE_MMA_MASK
	.align		4
.L_13:
        /*0038*/ 	.byte	0x03, 0x50
        /*003a*/ 	.short	0x0000


	//----- nvinfo : EIATTR_MAXREG_COUNT
	.align		4
        /*003c*/ 	.byte	0x03, 0x1b
        /*003e*/ 	.short	0x00ff


	//----- nvinfo : EIATTR_NUM_BARRIERS
	.align		4
        /*0040*/ 	.byte	0x02, 0x4c
        /*0042*/ 	.byte	0x01
	.zero		1


	//----- nvinfo : EIATTR_MERCURY_ISA_VERSION
	.align		4
        /*0044*/ 	.byte	0x03, 0x5f
        /*0046*/ 	.short	0x0101


	//----- nvinfo : EIATTR_VRC_CTA_INIT_COUNT
	.align		4
        /*0048*/ 	.byte	0x02, 0x4a
	.zero		1
	.zero		1


	//----- nvinfo : EIATTR_EXIT_INSTR_OFFSETS
	.align		4
        /*004c*/ 	.byte	0x04, 0x1c
        /*004e*/ 	.short	(.L_15 - .L_14)


	//   ....[0]....
.L_14:
        /*0050*/ 	.word	0x00000240


	//   ....[1]....
        /*0054*/ 	.word	0x000002c0


	//----- nvinfo : EIATTR_CBANK_PARAM_SIZE
	.align		4
.L_15:
        /*0058*/ 	.byte	0x03, 0x19
        /*005a*/ 	.short	0x0014


	//----- nvinfo : EIATTR_PARAM_CBANK
	.align		4
        /*005c*/ 	.byte	0x04, 0x0a
        /*005e*/ 	.short	(.L_17 - .L_16)
	.align		4
.L_16:
        /*0060*/ 	.word	index@(.nv.constant0._Z14sumArrayKernelPiPxi)
        /*0064*/ 	.short	0x0380
        /*0066*/ 	.short	0x0014


	//----- nvinfo : EIATTR_SW_WAR
	.align		4
.L_17:
        /*0068*/ 	.byte	0x04, 0x36
        /*006a*/ 	.short	(.L_19 - .L_18)
.L_18:
        /*006c*/ 	.word	0x00000008
.L_19:


//--------------------- .nv.callgraph             --------------------------
	.section	.nv.callgraph,"",@"SHT_CUDA_CALLGRAPH"
	.align	4
	.sectionentsize	8
	.align		4
        /*0000*/ 	.word	0x00000000
	.align		4
        /*0004*/ 	.word	0xffffffff
	.align		4
        /*0008*/ 	.word	0x00000000
	.align		4
        /*000c*/ 	.word	0xfffffffe
	.align		4
        /*0010*/ 	.word	0x00000000
	.align		4
        /*0014*/ 	.word	0xfffffffd
	.align		4
        /*0018*/ 	.word	0x00000000
	.align		4
        /*001c*/ 	.word	0xfffffffc


//--------------------- .text._Z14sumArrayKernelPiPxi --------------------------
	.section	.text._Z14sumArrayKernelPiPxi,"ax",@progbits
	.align	128
        .global         _Z14sumArrayKernelPiPxi
        .type           _Z14sumArrayKernelPiPxi,@function
        .size           _Z14sumArrayKernelPiPxi,(.L_x_3 - _Z14sumArrayKernelPiPxi)
        .other          _Z14sumArrayKernelPiPxi,@"STO_CUDA_ENTRY STV_DEFAULT"
_Z14sumArrayKernelPiPxi:
.text._Z14sumArrayKernelPiPxi:
[----:B------:R-:W-:Y:S01]  /*0000*/  LDC R1, c[0x0][0x37c] ;  /* 0x0000df00ff017b82 */ /* 0x000fe20000000800 */
[----:B------:R-:W0:Y:S01]  /*0010*/  S2R R8, SR_TID.X ;  /* 0x0000000000087919 */ /* 0x000e220000002100 */
[----:B------:R-:W0:Y:S01]  /*0020*/  LDCU UR8, c[0x0][0x360] ;  /* 0x00006c00ff0877ac */ /* 0x000e220008000800 */
[----:B------:R-:W0:Y:S01]  /*0030*/  S2R R9, SR_CTAID.X ;  /* 0x0000000000097919 */ /* 0x000e220000002500 */
[----:B------:R-:W1:Y:S01]  /*0040*/  LDCU UR4, c[0x0][0x390] ;  /* 0x00007200ff0477ac */ /* 0x000e620008000800 */
[----:B------:R-:W2:Y:S01]  /*0050*/  LDCU.64 UR6, c[0x0][0x358] ;  /* 0x00006b00ff0677ac */ /* 0x000ea20008000a00 */
[----:B0-----:R-:W-:-:S05]  /*0060*/  IMAD R3, R9, UR8, R8 ;  /* 0x0000000809037c24 */ /* 0x001fca000f8e0208 */
[----:B-1----:R-:W-:-:S13]  /*0070*/  ISETP.GE.AND P1, PT, R3, UR4, PT ;  /* 0x0000000403007c0c */ /* 0x002fda000bf26270 */
[----:B------:R-:W0:Y:S02]  /*0080*/  @!P1 LDC.64 R4, c[0x0][0x380] ;  /* 0x0000e000ff049b82 */ /* 0x000e240000000a00 */
[----:B0-----:R-:W-:-:S06]  /*0090*/  @!P1 IMAD.WIDE R4, R3, 0x4, R4 ;  /* 0x0000000403049825 */ /* 0x001fcc00078e0204 */
[----:B--2---:R-:W2:Y:S01]  /*00a0*/  @!P1 LDG.E R5, desc[UR6][R4.64] ;  /* 0x0000000604059981 */ /* 0x004ea2000c1e1900 */
[----:B------:R-:W0:Y:S01]  /*00b0*/  S2UR UR5, SR_CgaCtaId ;  /* 0x00000000000579c3 */ /* 0x000e220000008800 */
[----:B------:R-:W-:Y:S01]  /*00c0*/  IMAD.U32 R0, RZ, RZ, UR8 ;  /* 0x00000008ff007e24 */ /* 0x000fe2000f8e00ff */
[----:B------:R-:W-:Y:S01]  /*00d0*/  UMOV UR4, 0x400 ;  /* 0x0000040000047882 */ /* 0x000fe20000000000 */
[----:B------:R-:W-:Y:S02]  /*00e0*/  CS2R R2, SRZ ;  /* 0x0000000000027805 */ /* 0x000fe4000001ff00 */
[----:B------:R-:W-:Y:S02]  /*00f0*/  ISETP.NE.AND P0, PT, R8, RZ, PT ;  /* 0x000000ff0800720c */ /* 0x000fe40003f05270 */
[----:B------:R-:W-:Y:S01]  /*0100*/  ISETP.GE.U32.AND P2, PT, R0, 0x2, PT ;  /* 0x000000020000780c */ /* 0x000fe20003f46070 */
[----:B0-----:R-:W-:-:S06]  /*0110*/  ULEA UR4, UR5, UR4, 0x18 ;  /* 0x0000000405047291 */ /* 0x001fcc000f8ec0ff */
[----:B------:R-:W-:Y:S02]  /*0120*/  LEA R7, R8, UR4, 0x3 ;  /* 0x0000000408077c11 */ /* 0x000fe4000f8e18ff */
[--C-:B--2---:R-:W-:Y:S01]  /*0130*/  @!P1 SHF.R.S32.HI R3, RZ, 0x1f, R5.reuse ;  /* 0x0000001fff039819 */ /* 0x104fe20000011405 */
[----:B------:R-:W-:-:S05]  /*0140*/  @!P1 IMAD.MOV.U32 R2, RZ, RZ, R5 ;  /* 0x000000ffff029224 */ /* 0x000fca00078e0005 */
[----:B------:R0:W-:Y:S01]  /*0150*/  STS.64 [R7], R2 ;  /* 0x0000000207007388 */ /* 0x0001e20000000a00 */
[----:B------:R-:W-:Y:S06]  /*0160*/  BAR.SYNC.DEFER_BLOCKING 0x0 ;  /* 0x0000000000007b1d */ /* 0x000fec0000010000 */
[----:B------:R-:W-:Y:S05]  /*0170*/  @!P2 BRA `(.L_x_0) ;  /* 0x000000000030a947 */ /* 0x000fea0003800000 */
.L_x_1:
[----:B------:R-:W-:-:S04]  /*0180*/  SHF.R.U32.HI R10, RZ, 0x1, R0 ;  /* 0x00000001ff0a7819 */ /* 0x000fc80000011600 */
[----:B------:R-:W-:-:S13]  /*0190*/  ISETP.GE.U32.AND P1, PT, R8, R10, PT ;  /* 0x0000000a0800720c */ /* 0x000fda0003f26070 */
[----:B------:R-:W-:Y:S01]  /*01a0*/  @!P1 IMAD R6, R10, 0x8, R7 ;  /* 0x000000080a069824 */ /* 0x000fe200078e0207 */
[----:B------:R-:W-:Y:S04]  /*01b0*/  @!P1 LDS.64 R4, [R7] ;  /* 0x0000000007049984 */ /* 0x000fe80000000a00 */
[----:B0-----:R-:W0:Y:S02]  /*01c0*/  @!P1 LDS.64 R2, [R6] ;  /* 0x0000000006029984 */ /* 0x001e240000000a00 */
[----:B0-----:R-:W-:-:S05]  /*01d0*/  @!P1 IADD3 R2, P2, PT, R2, R4, RZ ;  /* 0x0000000402029210 */ /* 0x001fca0007f5e0ff */
[----:B------:R-:W-:-:S05]  /*01e0*/  @!P1 IMAD.X R3, R3, 0x1, R5, P2 ;  /* 0x0000000103039824 */ /* 0x000fca00010e0605 */
[----:B------:R1:W-:Y:S01]  /*01f0*/  @!P1 STS.64 [R7], R2 ;  /* 0x0000000207009388 */ /* 0x0003e20000000a00 */
[----:B------:R-:W-:Y:S01]  /*0200*/  BAR.SYNC.DEFER_BLOCKING 0x0 ;  /* 0x0000000000007b1d */ /* 0x000fe20000010000 */
[----:B------:R-:W-:Y:S01]  /*0210*/  ISETP.GT.U32.AND P1, PT, R0, 0x3, PT ;  /* 0x000000030000780c */ /* 0x000fe20003f24070 */
[----:B------:R-:W-:-:S12]  /*0220*/  IMAD.MOV.U32 R0, RZ, RZ, R10 ;  /* 0x000000ffff007224 */ /* 0x000fd800078e000a */
[----:B-1----:R-:W-:Y:S05]  /*0230*/  @P1 BRA `(.L_x_1) ;  /* 0xfffffffc00d01947 */ /* 0x002fea000383ffff */
.L_x_0:
[----:B------:R-:W-:Y:S05]  /*0240*/  @P0 EXIT ;  /* 0x000000000000094d */ /* 0x000fea0003800000 */
[----:B------:R-:W1:Y:S01]  /*0250*/  S2UR UR5, SR_CgaCtaId ;  /* 0x00000000000579c3 */ /* 0x000e620000008800 */
[----:B------:R-:W-:-:S07]  /*0260*/  UMOV UR4, 0x400 ;  /* 0x0000040000047882 */ /* 0x000fce0000000000 */
[----:B------:R-:W2:Y:S01]  /*0270*/  LDC.64 R4, c[0x0][0x388] ;  /* 0x0000e200ff047b82 */ /* 0x000ea20000000a00 */
[----:B-1----:R-:W-:Y:S01]  /*0280*/  ULEA UR4, UR5, UR4, 0x18 ;  /* 0x0000000405047291 */ /* 0x002fe2000f8ec0ff */
[----:B--2---:R-:W-:-:S08]  /*0290*/  IMAD.WIDE.U32 R4, R9, 0x8, R4 ;  /* 0x0000000809047825 */ /* 0x004fd000078e0004 */
[----:B0-----:R-:W0:Y:S04]  /*02a0*/  LDS.64 R2, [UR4] ;  /* 0x00000004ff027984 */ /* 0x001e280008000a00 */
[----:B0-----:R-:W-:Y:S01]  /*02b0*/  STG.E.64 desc[UR6][R4.64], R2 ;  /* 0x0000000204007986 */ /* 0x001fe2000c101b06 */
[----:B------:R-:W-:Y:S05]  /*02c0*/  EXIT ;  /* 0x000000000000794d */ /* 0x000fea0003800000 */
.L_x_2:
[----:B------:R-:W-:-:S00]  /*02d0*/  BRA `(.L_x_2) ;  /* 0xfffffffc00fc7947 */ /* 0x000fc0000383ffff */
[----:B------:R-:W-:-:S00]  /*02e0*/  NOP ;  /* 0x0000000000007918 */ /* 0x000fc00000000000 */
        /* <DEDUP_REMOVED lines=9> */
.L_x_3:


//--------------------- .nv.shared._Z14sumArrayKernelPiPxi --------------------------
	.section	.nv.shared._Z14sumArrayKernelPiPxi,"aw",@nobits
	.sectionflags	@""
	.align	16
	.zero		1024


//--------------------- .nv.shared.reserved.0     --------------------------
	.section	.nv.shared.reserved.0,"aw",@nobits
	.weak		__nv_reservedSMEM_offset_0_alias
	.size		__nv_reservedSMEM_offset_0_alias, 0, 64
	.other		__nv_reservedSMEM_offset_0_alias,@"STO_CUDA_RESERVED_SHARED STV_DEFAULT"
__nv_reservedSMEM_offset_0_alias:
	.zero		0
	.zero		64


//--------------------- .nv.constant0._Z14sumArrayKernelPiPxi --------------------------
	.section	.nv.constant0._Z14sumArrayKernelPiPxi,"a",@progbits
	.sectionflags	@""
	.align	4
.nv.constant0._Z14sumArrayKernelPiPxi:
	.zero		916


//--------------------- SYMBOLS --------------------------

	.type		.nv.reservedSmem.offset0,@object
	.size		.nv.reservedSmem.offset0,0x4
	.type		.nv.reservedSmem.cap,@object
	.size		.nv.reservedSmem.cap,0x4
